//
// Generated by NVIDIA NVVM Compiler
//
// Compiler Build ID: CL-36424714
// Cuda compilation tools, release 13.0, V13.0.88
// Based on NVVM 20.0.0
//

.version 9.0
.target sm_100
.address_size 64

	// .globl	_Z12real2complexP7double2Pdi

.visible .entry _Z12real2complexP7double2Pdi(
	.param .u64 .ptr .align 1 _Z12real2complexP7double2Pdi_param_0,
	.param .u64 .ptr .align 1 _Z12real2complexP7double2Pdi_param_1,
	.param .u32 _Z12real2complexP7double2Pdi_param_2
)
{
	.reg .pred 	%p<2>;
	.reg .b32 	%r<20>;
	.reg .b64 	%rd<9>;
	.reg .b64 	%fd<3>;

	ld.param.u64 	%rd1, [_Z12real2complexP7double2Pdi_param_0];
	ld.param.u64 	%rd2, [_Z12real2complexP7double2Pdi_param_1];
	ld.param.u32 	%r5, [_Z12real2complexP7double2Pdi_param_2];
	mov.u32 	%r6, %ctaid.x;
	mov.u32 	%r7, %ntid.x;
	mov.u32 	%r8, %tid.x;
	mad.lo.s32 	%r1, %r6, %r7, %r8;
	mov.u32 	%r9, %ctaid.y;
	mov.u32 	%r10, %ntid.y;
	mov.u32 	%r11, %tid.y;
	mad.lo.s32 	%r12, %r9, %r10, %r11;
	mov.u32 	%r13, %ctaid.z;
	mov.u32 	%r14, %ntid.z;
	mov.u32 	%r15, %tid.z;
	mad.lo.s32 	%r3, %r13, %r14, %r15;
	max.s32 	%r16, %r1, %r12;
	max.s32 	%r17, %r3, %r16;
	setp.ge.s32 	%p1, %r17, %r5;
	@%p1 bra 	$L__BB0_2;
	cvta.to.global.u64 	%rd3, %rd2;
	cvta.to.global.u64 	%rd4, %rd1;
	mad.lo.s32 	%r18, %r5, %r3, %r12;
	mad.lo.s32 	%r19, %r18, %r5, %r1;
	mul.wide.s32 	%rd5, %r19, 8;
	add.s64 	%rd6, %rd3, %rd5;
	ld.global.f64 	%fd1, [%rd6];
	mul.wide.s32 	%rd7, %r19, 16;
	add.s64 	%rd8, %rd4, %rd7;
	mov.f64 	%fd2, 0d0000000000000000;
	st.global.v2.f64 	[%rd8], {%fd1, %fd2};
$L__BB0_2:
	ret;

}
	// .globl	_Z19complex2real_scaledPdP7double2di
.visible .entry _Z19complex2real_scaledPdP7double2di(
	.param .u64 .ptr .align 1 _Z19complex2real_scaledPdP7double2di_param_0,
	.param .u64 .ptr .align 1 _Z19complex2real_scaledPdP7double2di_param_1,
	.param .f64 _Z19complex2real_scaledPdP7double2di_param_2,
	.param .u32 _Z19complex2real_scaledPdP7double2di_param_3
)
{
	.reg .pred 	%p<2>;
	.reg .b32 	%r<20>;
	.reg .b64 	%rd<9>;
	.reg .b64 	%fd<4>;

	ld.param.u64 	%rd1, [_Z19complex2real_scaledPdP7double2di_param_0];
	ld.param.u64 	%rd2, [_Z19complex2real_scaledPdP7double2di_param_1];
	ld.param.f64 	%fd1, [_Z19complex2real_scaledPdP7double2di_param_2];
	ld.param.u32 	%r5, [_Z19complex2real_scaledPdP7double2di_param_3];
	mov.u32 	%r6, %ctaid.x;
	mov.u32 	%r7, %ntid.x;
	mov.u32 	%r8, %tid.x;
	mad.lo.s32 	%r1, %r6, %r7, %r8;
	mov.u32 	%r9, %ctaid.y;
	mov.u32 	%r10, %ntid.y;
	mov.u32 	%r11, %tid.y;
	mad.lo.s32 	%r12, %r9, %r10, %r11;
	mov.u32 	%r13, %ctaid.z;
	mov.u32 	%r14, %ntid.z;
	mov.u32 	%r15, %tid.z;
	mad.lo.s32 	%r3, %r13, %r14, %r15;
	max.s32 	%r16, %r1, %r12;
	max.s32 	%r17, %r3, %r16;
	setp.ge.s32 	%p1, %r17, %r5;
	@%p1 bra 	$L__BB1_2;
	cvta.to.global.u64 	%rd3, %rd2;
	cvta.to.global.u64 	%rd4, %rd1;
	mad.lo.s32 	%r18, %r5, %r3, %r12;
	mad.lo.s32 	%r19, %r18, %r5, %r1;
	mul.wide.s32 	%rd5, %r19, 16;
	add.s64 	%rd6, %rd3, %rd5;
	ld.global.f64 	%fd2, [%rd6];
	mul.f64 	%fd3, %fd1, %fd2;
	mul.wide.s32 	%rd7, %r19, 8;
	add.s64 	%rd8, %rd4, %rd7;
	st.global.f64 	[%rd8], %fd3;
$L__BB1_2:
	ret;

}
	// .globl	_Z13solve_poissonP7double2PdS1_S1_i
.visible .entry _Z13solve_poissonP7double2PdS1_S1_i(
	.param .u64 .ptr .align 1 _Z13solve_poissonP7double2PdS1_S1_i_param_0,
	.param .u64 .ptr .align 1 _Z13solve_poissonP7double2PdS1_S1_i_param_1,
	.param .u64 .ptr .align 1 _Z13solve_poissonP7double2PdS1_S1_i_param_2,
	.param .u64 .ptr .align 1 _Z13solve_poissonP7double2PdS1_S1_i_param_3,
	.param .u32 _Z13solve_poissonP7double2PdS1_S1_i_param_4
)
{
	.reg .pred 	%p<3>;
	.reg .b32 	%r<23>;
	.reg .b64 	%rd<17>;
	.reg .b64 	%fd<16>;

	ld.param.u64 	%rd1, [_Z13solve_poissonP7double2PdS1_S1_i_param_0];
	ld.param.u64 	%rd2, [_Z13solve_poissonP7double2PdS1_S1_i_param_1];
	ld.param.u64 	%rd3, [_Z13solve_poissonP7double2PdS1_S1_i_param_2];
	ld.param.u64 	%rd4, [_Z13solve_poissonP7double2PdS1_S1_i_param_3];
	ld.param.u32 	%r6, [_Z13solve_poissonP7double2PdS1_S1_i_param_4];
	mov.u32 	%r7, %ctaid.x;
	mov.u32 	%r8, %ntid.x;
	mov.u32 	%r9, %tid.x;
	mad.lo.s32 	%r1, %r7, %r8, %r9;
	mov.u32 	%r10, %ctaid.y;
	mov.u32 	%r11, %ntid.y;
	mov.u32 	%r12, %tid.y;
	mad.lo.s32 	%r13, %r10, %r11, %r12;
	mov.u32 	%r14, %ctaid.z;
	mov.u32 	%r15, %ntid.z;
	mov.u32 	%r16, %tid.z;
	mad.lo.s32 	%r3, %r14, %r15, %r16;
	max.s32 	%r17, %r1, %r13;
	max.s32 	%r18, %r3, %r17;
	setp.ge.s32 	%p1, %r18, %r6;
	@%p1 bra 	$L__BB2_4;
	mad.lo.s32 	%r19, %r6, %r3, %r13;
	mul.lo.s32 	%r4, %r19, %r6;
	or.b32  	%r20, %r3, %r1;
	or.b32  	%r21, %r20, %r13;
	setp.eq.s32 	%p2, %r21, 0;
	mov.f64 	%fd15, 0d0000000000000000;
	@%p2 bra 	$L__BB2_3;
	cvta.to.global.u64 	%rd5, %rd2;
	mul.wide.s32 	%rd6, %r1, 8;
	add.s64 	%rd7, %rd5, %rd6;
	ld.global.f64 	%fd4, [%rd7];
	cvta.to.global.u64 	%rd8, %rd3;
	mul.wide.u32 	%rd9, %r13, 8;
	add.s64 	%rd10, %rd8, %rd9;
	ld.global.f64 	%fd5, [%rd10];
	mul.f64 	%fd6, %fd5, %fd5;
	fma.rn.f64 	%fd7, %fd4, %fd4, %fd6;
	cvta.to.global.u64 	%rd11, %rd4;
	mul.wide.u32 	%rd12, %r3, 8;
	add.s64 	%rd13, %rd11, %rd12;
	ld.global.f64 	%fd8, [%rd13];
	fma.rn.f64 	%fd9, %fd8, %fd8, %fd7;
	rcp.rn.f64 	%fd10, %fd9;
	neg.f64 	%fd15, %fd10;
$L__BB2_3:
	add.s32 	%r22, %r4, %r1;
	cvta.to.global.u64 	%rd14, %rd1;
	mul.wide.s32 	%rd15, %r22, 16;
	add.s64 	%rd16, %rd14, %rd15;
	ld.global.v2.f64 	{%fd11, %fd12}, [%rd16];
	mul.f64 	%fd13, %fd15, %fd11;
	mul.f64 	%fd14, %fd15, %fd12;
	st.global.v2.f64 	[%rd16], {%fd13, %fd14};
$L__BB2_4:
	ret;

}


// ===== COMPILED SASS (sm_100) =====

	.target	sm_100

	.elftype	@"ET_EXEC"


//--------------------- .note.nv.tkinfo           --------------------------
	.section	.note.nv.tkinfo,"",@"SHT_NOTE"
	.sectionflags	@"SHF_NOTE_NV_TKINFO"
	.tkinfo
        /*0018*/ 	.word	0x00000002
        /*0030*/ 	.string	""
        /*0030*/ 	.string	"ptxas"
        /*0030*/ 	.string	"Cuda compilation tools, release 13.0, V13.0.88"
        /*0030*/ 	.string	"Build cuda_13.0.r13.0/compiler.36424714_0"
        /*0030*/ 	.string	"-arch sm_100 -m 64 "



//--------------------- .note.nv.cuinfo           --------------------------
	.section	.note.nv.cuinfo,"",@"SHT_NOTE"
	.sectionflags	@"SHF_NOTE_NV_CUINFO"
        /*0018*/ 	.short	0x0002
        /*001a*/ 	.short	0x0064
        /*001c*/ 	.short	0x0082
	.zero		2


//--------------------- .nv.info                  --------------------------
	.section	.nv.info,"",@"SHT_CUDA_INFO"
	.align	4


	//----- nvinfo : EIATTR_REGCOUNT
	.align		4
        /*0000*/ 	.byte	0x04, 0x2f
        /*0002*/ 	.short	(.L_1 - .L_0)
	.align		4
.L_0:
        /*0004*/ 	.word	index@(_Z12real2complexP7double2Pdi)
        /*0008*/ 	.word	0x0000000e


	//----- nvinfo : EIATTR_FRAME_SIZE
	.align		4
.L_1:
        /*000c*/ 	.byte	0x04, 0x11
        /*000e*/ 	.short	(.L_3 - .L_2)
	.align		4
.L_2:
        /*0010*/ 	.word	index@(_Z12real2complexP7double2Pdi)
        /*0014*/ 	.word	0x00000000


	//----- nvinfo : EIATTR_REGCOUNT
	.align		4
.L_3:
        /*0018*/ 	.byte	0x04, 0x2f
        /*001a*/ 	.short	(.L_5 - .L_4)
	.align		4
.L_4:
        /*001c*/ 	.word	index@(_Z19complex2real_scaledPdP7double2di)
        /*0020*/ 	.word	0x0000000c


	//----- nvinfo : EIATTR_FRAME_SIZE
	.align		4
.L_5:
        /*0024*/ 	.byte	0x04, 0x11
        /*0026*/ 	.short	(.L_7 - .L_6)
	.align		4
.L_6:
        /*0028*/ 	.word	index@(_Z19complex2real_scaledPdP7double2di)
        /*002c*/ 	.word	0x00000000


	//----- nvinfo : EIATTR_REGCOUNT
	.align		4
.L_7:
        /*0030*/ 	.byte	0x04, 0x2f
        /*0032*/ 	.short	(.L_9 - .L_8)
	.align		4
.L_8:
        /*0034*/ 	.word	index@(_Z13solve_poissonP7double2PdS1_S1_i)
        /*0038*/ 	.word	0x00000012


	//----- nvinfo : EIATTR_FRAME_SIZE
	.align		4
.L_9:
        /*003c*/ 	.byte	0x04, 0x11
        /*003e*/ 	.short	(.L_11 - .L_10)
	.align		4
.L_10:
        /*0040*/ 	.word	index@($__internal_0_$__cuda_sm20_dblrcp_rn_slowpath_v3)
        /*0044*/ 	.word	0x00000000


	//----- nvinfo : EIATTR_FRAME_SIZE
	.align		4
.L_11:
        /*0048*/ 	.byte	0x04, 0x11
        /*004a*/ 	.short	(.L_13 - .L_12)
	.align		4
.L_12:
        /*004c*/ 	.word	index@(_Z13solve_poissonP7double2PdS1_S1_i)
        /*0050*/ 	.word	0x00000000


	//----- nvinfo : EIATTR_MIN_STACK_SIZE
	.align		4
.L_13:
        /*0054*/ 	.byte	0x04, 0x12
        /*0056*/ 	.short	(.L_15 - .L_14)
	.align		4
.L_14:
        /*0058*/ 	.word	index@(_Z13solve_poissonP7double2PdS1_S1_i)
        /*005c*/ 	.word	0x00000000


	//----- nvinfo : EIATTR_MIN_STACK_SIZE
	.align		4
.L_15:
        /*0060*/ 	.byte	0x04, 0x12
        /*0062*/ 	.short	(.L_17 - .L_16)
	.align		4
.L_16:
        /*0064*/ 	.word	index@(_Z19complex2real_scaledPdP7double2di)
        /*0068*/ 	.word	0x00000000


	//----- nvinfo : EIATTR_MIN_STACK_SIZE
	.align		4
.L_17:
        /*006c*/ 	.byte	0x04, 0x12
        /*006e*/ 	.short	(.L_19 - .L_18)
	.align		4
.L_18:
        /*0070*/ 	.word	index@(_Z12real2complexP7double2Pdi)
        /*0074*/ 	.word	0x00000000
.L_19:


//--------------------- .nv.compat                --------------------------
	.section	.nv.compat,"",@"SHT_CUDA_COMPAT_INFO"
	.align	4
        /*0000*/ 	.byte	0x02, 0x09, 0x00, 0x00, 0x02, 0x02, 0x01, 0x00, 0x02, 0x05, 0x05, 0x00, 0x03, 0x07, 0x01, 0x01
        /*0010*/ 	.byte	0x02, 0x03, 0x00, 0x00, 0x02, 0x06, 0x01, 0x00, 0x04, 0x0b, 0x08, 0x00, 0x01, 0x00, 0x00, 0x00
        /*0020*/ 	.byte	0x00, 0x00, 0x00, 0x00


//--------------------- .nv.info._Z13solve_poissonP7double2PdS1_S1_i --------------------------
	.section	.nv.info._Z13solve_poissonP7double2PdS1_S1_i,"",@"SHT_CUDA_INFO"
	.sectionflags	@""
	.align	4


	//----- nvinfo : EIATTR_CUDA_API_VERSION
	.align		4
        /*0000*/ 	.byte	0x04, 0x37
        /*0002*/ 	.short	(.L_21 - .L_20)
.L_20:
        /*0004*/ 	.word	0x00000082


	//----- nvinfo : EIATTR_KPARAM_INFO
	.align		4
.L_21:
        /*0008*/ 	.byte	0x04, 0x17
        /*000a*/ 	.short	(.L_23 - .L_22)
.L_22:
        /*000c*/ 	.word	0x00000000
        /*0010*/ 	.short	0x0004
        /*0012*/ 	.short	0x0020
        /*0014*/ 	.byte	0x00, 0xf0, 0x11, 0x00


	//----- nvinfo : EIATTR_KPARAM_INFO
	.align		4
.L_23:
        /*0018*/ 	.byte	0x04, 0x17
        /*001a*/ 	.short	(.L_25 - .L_24)
.L_24:
        /*001c*/ 	.word	0x00000000
        /*0020*/ 	.short	0x0003
        /*0022*/ 	.short	0x0018
        /*0024*/ 	.byte	0x00, 0xf5, 0x21, 0x00


	//----- nvinfo : EIATTR_KPARAM_INFO
	.align		4
.L_25:
        /*0028*/ 	.byte	0x04, 0x17
        /*002a*/ 	.short	(.L_27 - .L_26)
.L_26:
        /*002c*/ 	.word	0x00000000
        /*0030*/ 	.short	0x0002
        /*0032*/ 	.short	0x0010
        /*0034*/ 	.byte	0x00, 0xf5, 0x21, 0x00


	//----- nvinfo : EIATTR_KPARAM_INFO
	.align		4
.L_27:
        /*0038*/ 	.byte	0x04, 0x17
        /*003a*/ 	.short	(.L_29 - .L_28)
.L_28:
        /*003c*/ 	.word	0x00000000
        /*0040*/ 	.short	0x0001
        /*0042*/ 	.short	0x0008
        /*0044*/ 	.byte	0x00, 0xf5, 0x21, 0x00


	//----- nvinfo : EIATTR_KPARAM_INFO
	.align		4
.L_29:
        /*0048*/ 	.byte	0x04, 0x17
        /*004a*/ 	.short	(.L_31 - .L_30)
.L_30:
        /*004c*/ 	.word	0x00000000
        /*0050*/ 	.short	0x0000
        /*0052*/ 	.short	0x0000
        /*0054*/ 	.byte	0x00, 0xf5, 0x21, 0x00


	//----- nvinfo : EIATTR_SPARSE_MMA_MASK
	.align		4
.L_31:
        /*0058*/ 	.byte	0x03, 0x50
        /*005a*/ 	.short	0x0000


	//----- nvinfo : EIATTR_MAXREG_COUNT
	.align		4
        /*005c*/ 	.byte	0x03, 0x1b
        /*005e*/ 	.short	0x00ff


	//----- nvinfo : EIATTR_MERCURY_ISA_VERSION
	.align		4
        /*0060*/ 	.byte	0x03, 0x5f
        /*0062*/ 	.short	0x0101


	//----- nvinfo : EIATTR_VRC_CTA_INIT_COUNT
	.align		4
        /*0064*/ 	.byte	0x02, 0x4a
	.zero		1
	.zero		1


	//----- nvinfo : EIATTR_EXIT_INSTR_OFFSETS
	.align		4
        /*0068*/ 	.byte	0x04, 0x1c
        /*006a*/ 	.short	(.L_33 - .L_32)


	//   ....[0]....
.L_32:
        /*006c*/ 	.word	0x00000100


	//   ....[1]....
        /*0070*/ 	.word	0x000003e0


	//----- nvinfo : EIATTR_CRS_STACK_SIZE
	.align		4
.L_33:
        /*0074*/ 	.byte	0x04, 0x1e
        /*0076*/ 	.short	(.L_35 - .L_34)
.L_34:
        /*0078*/ 	.word	0x00000000


	//----- nvinfo : EIATTR_CBANK_PARAM_SIZE
	.align		4
.L_35:
        /*007c*/ 	.byte	0x03, 0x19
        /*007e*/ 	.short	0x0024


	//----- nvinfo : EIATTR_PARAM_CBANK
	.align		4
        /*0080*/ 	.byte	0x04, 0x0a
        /*0082*/ 	.short	(.L_37 - .L_36)
	.align		4
.L_36:
        /*0084*/ 	.word	index@(.nv.constant0._Z13solve_poissonP7double2PdS1_S1_i)
        /*0088*/ 	.short	0x0380
        /*008a*/ 	.short	0x0024


	//----- nvinfo : EIATTR_SW_WAR
	.align		4
.L_37:
        /*008c*/ 	.byte	0x04, 0x36
        /*008e*/ 	.short	(.L_39 - .L_38)
.L_38:
        /*0090*/ 	.word	0x00000008
.L_39:


//--------------------- .nv.info._Z19complex2real_scaledPdP7double2di --------------------------
	.section	.nv.info._Z19complex2real_scaledPdP7double2di,"",@"SHT_CUDA_INFO"
	.sectionflags	@""
	.align	4


	//----- nvinfo : EIATTR_CUDA_API_VERSION
	.align		4
        /*0000*/ 	.byte	0x04, 0x37
        /*0002*/ 	.short	(.L_41 - .L_40)
.L_40:
        /*0004*/ 	.word	0x00000082


	//----- nvinfo : EIATTR_KPARAM_INFO
	.align		4
.L_41:
        /*0008*/ 	.byte	0x04, 0x17
        /*000a*/ 	.short	(.L_43 - .L_42)
.L_42:
        /*000c*/ 	.word	0x00000000
        /*0010*/ 	.short	0x0003
        /*0012*/ 	.short	0x0018
        /*0014*/ 	.byte	0x00, 0xf0, 0x11, 0x00


	//----- nvinfo : EIATTR_KPARAM_INFO
	.align		4
.L_43:
        /*0018*/ 	.byte	0x04, 0x17
        /*001a*/ 	.short	(.L_45 - .L_44)
.L_44:
        /*001c*/ 	.word	0x00000000
        /*0020*/ 	.short	0x0002
        /*0022*/ 	.short	0x0010
        /*0024*/ 	.byte	0x00, 0xf0, 0x21, 0x00


	//----- nvinfo : EIATTR_KPARAM_INFO
	.align		4
.L_45:
        /*0028*/ 	.byte	0x04, 0x17
        /*002a*/ 	.short	(.L_47 - .L_46)
.L_46:
        /*002c*/ 	.word	0x00000000
        /*0030*/ 	.short	0x0001
        /*0032*/ 	.short	0x0008
        /*0034*/ 	.byte	0x00, 0xf5, 0x21, 0x00


	//----- nvinfo : EIATTR_KPARAM_INFO
	.align		4
.L_47:
        /*0038*/ 	.byte	0x04, 0x17
        /*003a*/ 	.short	(.L_49 - .L_48)
.L_48:
        /*003c*/ 	.word	0x00000000
        /*0040*/ 	.short	0x0000
        /*0042*/ 	.short	0x0000
        /*0044*/ 	.byte	0x00, 0xf5, 0x21, 0x00


	//----- nvinfo : EIATTR_SPARSE_MMA_MASK
	.align		4
.L_49:
        /*0048*/ 	.byte	0x03, 0x50
        /*004a*/ 	.short	0x0000


	//----- nvinfo : EIATTR_MAXREG_COUNT
	.align		4
        /*004c*/ 	.byte	0x03, 0x1b
        /*004e*/ 	.short	0x00ff


	//----- nvinfo : EIATTR_MERCURY_ISA_VERSION
	.align		4
        /*0050*/ 	.byte	0x03, 0x5f
        /*0052*/ 	.short	0x0101


	//----- nvinfo : EIATTR_VRC_CTA_INIT_COUNT
	.align		4
        /*0054*/ 	.byte	0x02, 0x4a
	.zero		1
	.zero		1


	//----- nvinfo : EIATTR_EXIT_INSTR_OFFSETS
	.align		4
        /*0058*/ 	.byte	0x04, 0x1c
        /*005a*/ 	.short	(.L_51 - .L_50)


	//   ....[0]....
.L_50:
        /*005c*/ 	.word	0x00000100


	//   ....[1]....
        /*0060*/ 	.word	0x000001c0


	//----- nvinfo : EIATTR_CBANK_PARAM_SIZE
	.align		4
.L_51:
        /*0064*/ 	.byte	0x03, 0x19
        /*0066*/ 	.short	0x001c


	//----- nvinfo : EIATTR_PARAM_CBANK
	.align		4
        /*0068*/ 	.byte	0x04, 0x0a
        /*006a*/ 	.short	(.L_53 - .L_52)
	.align		4
.L_52:
        /*006c*/ 	.word	index@(.nv.constant0._Z19complex2real_scaledPdP7double2di)
        /*0070*/ 	.short	0x0380
        /*0072*/ 	.short	0x001c


	//----- nvinfo : EIATTR_SW_WAR
	.align		4
.L_53:
        /*0074*/ 	.byte	0x04, 0x36
        /*0076*/ 	.short	(.L_55 - .L_54)
.L_54:
        /*0078*/ 	.word	0x00000008
.L_55:


//--------------------- .nv.info._Z12real2complexP7double2Pdi --------------------------
	.section	.nv.info._Z12real2complexP7double2Pdi,"",@"SHT_CUDA_INFO"
	.sectionflags	@""
	.align	4


	//----- nvinfo : EIATTR_CUDA_API_VERSION
	.align		4
        /*0000*/ 	.byte	0x04, 0x37
        /*0002*/ 	.short	(.L_57 - .L_56)
.L_56:
        /*0004*/ 	.word	0x00000082


	//----- nvinfo : EIATTR_KPARAM_INFO
	.align		4
.L_57:
        /*0008*/ 	.byte	0x04, 0x17
        /*000a*/ 	.short	(.L_59 - .L_58)
.L_58:
        /*000c*/ 	.word	0x00000000
        /*0010*/ 	.short	0x0002
        /*0012*/ 	.short	0x0010
        /*0014*/ 	.byte	0x00, 0xf0, 0x11, 0x00


	//----- nvinfo : EIATTR_KPARAM_INFO
	.align		4
.L_59:
        /*0018*/ 	.byte	0x04, 0x17
        /*001a*/ 	.short	(.L_61 - .L_60)
.L_60:
        /*001c*/ 	.word	0x00000000
        /*0020*/ 	.short	0x0001
        /*0022*/ 	.short	0x0008
        /*0024*/ 	.byte	0x00, 0xf5, 0x21, 0x00


	//----- nvinfo : EIATTR_KPARAM_INFO
	.align		4
.L_61:
        /*0028*/ 	.byte	0x04, 0x17
        /*002a*/ 	.short	(.L_63 - .L_62)
.L_62:
        /*002c*/ 	.word	0x00000000
        /*0030*/ 	.short	0x0000
        /*0032*/ 	.short	0x0000
        /*0034*/ 	.byte	0x00, 0xf5, 0x21, 0x00


	//----- nvinfo : EIATTR_SPARSE_MMA_MASK
	.align		4
.L_63:
        /*0038*/ 	.byte	0x03, 0x50
        /*003a*/ 	.short	0x0000


	//----- nvinfo : EIATTR_MAXREG_COUNT
	.align		4
        /*003c*/ 	.byte	0x03, 0x1b
        /*003e*/ 	.short	0x00ff


	//----- nvinfo : EIATTR_MERCURY_ISA_VERSION
	.align		4
        /*0040*/ 	.byte	0x03, 0x5f
        /*0042*/ 	.short	0x0101


	//----- nvinfo : EIATTR_VRC_CTA_INIT_COUNT
	.align		4
        /*0044*/ 	.byte	0x02, 0x4a
	.zero		1
	.zero		1


	//----- nvinfo : EIATTR_EXIT_INSTR_OFFSETS
	.align		4
        /*0048*/ 	.byte	0x04, 0x1c
        /*004a*/ 	.short	(.L_65 - .L_64)


	//   ....[0]....
.L_64:
        /*004c*/ 	.word	0x00000100


	//   ....[1]....
        /*0050*/ 	.word	0x000001b0


	//----- nvinfo : EIATTR_CBANK_PARAM_SIZE
	.align		4
.L_65:
        /*0054*/ 	.byte	0x03, 0x19
        /*0056*/ 	.short	0x0014


	//----- nvinfo : EIATTR_PARAM_CBANK
	.align		4
        /*0058*/ 	.byte	0x04, 0x0a
        /*005a*/ 	.short	(.L_67 - .L_66)
	.align		4
.L_66:
        /*005c*/ 	.word	index@(.nv.constant0._Z12real2complexP7double2Pdi)
        /*0060*/ 	.short	0x0380
        /*0062*/ 	.short	0x0014


	//----- nvinfo : EIATTR_SW_WAR
	.align		4
.L_67:
        /*0064*/ 	.byte	0x04, 0x36
        /*0066*/ 	.short	(.L_69 - .L_68)
.L_68:
        /*0068*/ 	.word	0x00000008
.L_69:


//--------------------- .nv.callgraph             --------------------------
	.section	.nv.callgraph,"",@"SHT_CUDA_CALLGRAPH"
	.align	4
	.sectionentsize	8
	.align		4
        /*0000*/ 	.word	0x00000000
	.align		4
        /*0004*/ 	.word	0xffffffff
	.align		4
        /*0008*/ 	.word	0x00000000
	.align		4
        /*000c*/ 	.word	0xfffffffe
	.align		4
        /*0010*/ 	.word	0x00000000
	.align		4
        /*0014*/ 	.word	0xfffffffd
	.align		4
        /*0018*/ 	.word	0x00000000
	.align		4
        /*001c*/ 	.word	0xfffffffc


//--------------------- .text._Z13solve_poissonP7double2PdS1_S1_i --------------------------
	.section	.text._Z13solve_poissonP7double2PdS1_S1_i,"ax",@progbits
	.align	128
        .global         _Z13solve_poissonP7double2PdS1_S1_i
        .type           _Z13solve_poissonP7double2PdS1_S1_i,@function
        .size           _Z13solve_poissonP7double2PdS1_S1_i,(.L_x_11 - _Z13solve_poissonP7double2PdS1_S1_i)
        .other          _Z13solve_poissonP7double2PdS1_S1_i,@"STO_CUDA_ENTRY STV_DEFAULT"
_Z13solve_poissonP7double2PdS1_S1_i:
.text._Z13solve_poissonP7double2PdS1_S1_i:
[----:B------:R-:W-:Y:S01]  /*0000*/  LDC R1, c[0x0][0x37c] ;  /* 0x0000df00ff017b82 */ /* 0x000fe20000000800 */
[----:B------:R-:W0:Y:S07]  /*0010*/  S2R R2, SR_TID.Y ;  /* 0x0000000000027919 */ /* 0x000e2e0000002200 */
[----:B------:R-:W1:Y:S01]  /*0020*/  LDC R0, c[0x0][0x360] ;  /* 0x0000d800ff007b82 */ /* 0x000e620000000800 */
[----:B------:R-:W2:Y:S01]  /*0030*/  LDCU UR7, c[0x0][0x3a0] ;  /* 0x00007400ff0777ac */ /* 0x000ea20008000800 */
[----:B------:R-:W1:Y:S01]  /*0040*/  S2R R3, SR_TID.X ;  /* 0x0000000000037919 */ /* 0x000e620000002100 */
[----:B------:R-:W3:Y:S05]  /*0050*/  S2R R5, SR_TID.Z ;  /* 0x0000000000057919 */ /* 0x000eea0000002300 */
[----:B------:R-:W0:Y:S08]  /*0060*/  S2UR UR5, SR_CTAID.Y ;  /* 0x00000000000579c3 */ /* 0x000e300000002600 */
[----:B------:R-:W0:Y:S08]  /*0070*/  LDC R9, c[0x0][0x364] ;  /* 0x0000d900ff097b82 */ /* 0x000e300000000800 */
[----:B------:R-:W1:Y:S08]  /*0080*/  S2UR UR4, SR_CTAID.X ;  /* 0x00000000000479c3 */ /* 0x000e700000002500 */
[----:B------:R-:W3:Y:S08]  /*0090*/  S2UR UR6, SR_CTAID.Z ;  /* 0x00000000000679c3 */ /* 0x000ef00000002700 */
[----:B------:R-:W3:Y:S01]  /*00a0*/  LDC R4, c[0x0][0x368] ;  /* 0x0000da00ff047b82 */ /* 0x000ee20000000800 */
[----:B0-----:R-:W-:-:S02]  /*00b0*/  IMAD R9, R9, UR5, R2 ;  /* 0x0000000509097c24 */ /* 0x001fc4000f8e0202 */
[----:B-1----:R-:W-:Y:S02]  /*00c0*/  IMAD R0, R0, UR4, R3 ;  /* 0x0000000400007c24 */ /* 0x002fe4000f8e0203 */
[----:B---3--:R-:W-:-:S05]  /*00d0*/  IMAD R2, R4, UR6, R5 ;  /* 0x0000000604027c24 */ /* 0x008fca000f8e0205 */
[----:B------:R-:W-:-:S04]  /*00e0*/  VIMNMX3 R3, R0, R9, R2, !PT ;  /* 0x000000090003720f */ /* 0x000fc80007800102 */
[----:B--2---:R-:W-:-:S13]  /*00f0*/  ISETP.GE.AND P0, PT, R3, UR7, PT ;  /* 0x0000000703007c0c */ /* 0x004fda000bf06270 */
[----:B------:R-:W-:Y:S05]  /*0100*/  @P0 EXIT ;  /* 0x000000000000094d */ /* 0x000fea0003800000 */
[----:B------:R-:W-:Y:S01]  /*0110*/  LOP3.LUT P0, RZ, R9, R2, R0, 0xfe, !PT ;  /* 0x0000000209ff7212 */ /* 0x000fe2000780fe00 */
[----:B------:R-:W0:Y:S01]  /*0120*/  LDCU.64 UR4, c[0x0][0x358] ;  /* 0x00006b00ff0477ac */ /* 0x000e220008000a00 */
[----:B------:R-:W-:Y:S01]  /*0130*/  BSSY.RECONVERGENT B0, `(.L_x_0) ;  /* 0x0000022000007945 */ /* 0x000fe20003800200 */
[----:B------:R-:W-:Y:S01]  /*0140*/  IMAD R3, R2, UR7, R9 ;  /* 0x0000000702037c24 */ /* 0x000fe2000f8e0209 */
[----:B------:R-:W-:-:S09]  /*0150*/  CS2R R4, SRZ ;  /* 0x0000000000047805 */ /* 0x000fd2000001ff00 */
[----:B------:R-:W-:Y:S05]  /*0160*/  @!P0 BRA `(.L_x_1) ;  /* 0x0000000000788947 */ /* 0x000fea0003800000 */
[----:B------:R-:W1:Y:S08]  /*0170*/  LDC.64 R6, c[0x0][0x390] ;  /* 0x0000e400ff067b82 */ /* 0x000e700000000a00 */
[----:B------:R-:W2:Y:S08]  /*0180*/  LDC.64 R4, c[0x0][0x388] ;  /* 0x0000e200ff047b82 */ /* 0x000eb00000000a00 */
[----:B------:R-:W3:Y:S01]  /*0190*/  LDC.64 R10, c[0x0][0x398] ;  /* 0x0000e600ff0a7b82 */ /* 0x000ee20000000a00 */
[----:B-1----:R-:W-:-:S06]  /*01a0*/  IMAD.WIDE.U32 R6, R9, 0x8, R6 ;  /* 0x0000000809067825 */ /* 0x002fcc00078e0006 */
[----:B0-----:R-:W4:Y:S01]  /*01b0*/  LDG.E.64 R6, desc[UR4][R6.64] ;  /* 0x0000000406067981 */ /* 0x001f22000c1e1b00 */
[----:B--2---:R-:W-:-:S06]  /*01c0*/  IMAD.WIDE R4, R0, 0x8, R4 ;  /* 0x0000000800047825 */ /* 0x004fcc00078e0204 */
[----:B------:R-:W2:Y:S01]  /*01d0*/  LDG.E.64 R4, desc[UR4][R4.64] ;  /* 0x0000000404047981 */ /* 0x000ea2000c1e1b00 */
[----:B---3--:R-:W-:-:S06]  /*01e0*/  IMAD.WIDE.U32 R10, R2, 0x8, R10 ;  /* 0x00000008020a7825 */ /* 0x008fcc00078e000a */
[----:B------:R-:W3:Y:S01]  /*01f0*/  LDG.E.64 R10, desc[UR4][R10.64] ;  /* 0x000000040a0a7981 */ /* 0x000ee2000c1e1b00 */
[----:B------:R-:W-:Y:S01]  /*0200*/  BSSY.RECONVERGENT B1, `(.L_x_2) ;  /* 0x0000013000017945 */ /* 0x000fe20003800200 */
[----:B----4-:R-:W-:-:S08]  /*0210*/  DMUL R8, R6, R6 ;  /* 0x0000000606087228 */ /* 0x010fd00000000000 */
[----:B--2---:R-:W-:-:S08]  /*0220*/  DFMA R8, R4, R4, R8 ;  /* 0x000000040408722b */ /* 0x004fd00000000008 */
[----:B---3--:R-:W-:-:S06]  /*0230*/  DFMA R8, R10, R10, R8 ;  /* 0x0000000a0a08722b */ /* 0x008fcc0000000008 */
[----:B------:R-:W0:Y:S04]  /*0240*/  MUFU.RCP64H R13, R9 ;  /* 0x00000009000d7308 */ /* 0x000e280000001800 */
[----:B------:R-:W-:-:S05]  /*0250*/  VIADD R12, R9, 0x300402 ;  /* 0x00300402090c7836 */ /* 0x000fca0000000000 */
[----:B------:R-:W-:Y:S01]  /*0260*/  FSETP.GEU.AND P0, PT, |R12|, 5.8789094863358348022e-39, PT ;  /* 0x004004020c00780b */ /* 0x000fe20003f0e200 */
[----:B0-----:R-:W-:-:S08]  /*0270*/  DFMA R14, -R8, R12, 1 ;  /* 0x3ff00000080e742b */ /* 0x001fd0000000010c */
[----:B------:R-:W-:-:S08]  /*0280*/  DFMA R14, R14, R14, R14 ;  /* 0x0000000e0e0e722b */ /* 0x000fd0000000000e */
[----:B------:R-:W-:-:S08]  /*0290*/  DFMA R14, R12, R14, R12 ;  /* 0x0000000e0c0e722b */ /* 0x000fd0000000000c */
[----:B------:R-:W-:-:S08]  /*02a0*/  DFMA R4, -R8, R14, 1 ;  /* 0x3ff000000804742b */ /* 0x000fd0000000010e */
[----:B------:R-:W-:Y:S01]  /*02b0*/  DFMA R4, R14, R4, R14 ;  /* 0x000000040e04722b */ /* 0x000fe2000000000e */
[----:B------:R-:W-:Y:S10]  /*02c0*/  @P0 BRA `(.L_x_3) ;  /* 0x0000000000180947 */ /* 0x000ff40003800000 */
[----:B------:R-:W-:-:S05]  /*02d0*/  LOP3.LUT R2, R9, 0x7fffffff, RZ, 0xc0, !PT ;  /* 0x7fffffff09027812 */ /* 0x000fca00078ec0ff */
[----:B------:R-:W-:Y:S01]  /*02e0*/  VIADD R11, R2, 0xfff00000 ;  /* 0xfff00000020b7836 */ /* 0x000fe20000000000 */
[----:B------:R-:W-:-:S07]  /*02f0*/  MOV R2, 0x310 ;  /* 0x0000031000027802 */ /* 0x000fce0000000f00 */
[----:B------:R-:W-:Y:S05]  /*0300*/  CALL.REL.NOINC `($__internal_0_$__cuda_sm20_dblrcp_rn_slowpath_v3) ;  /* 0x0000000000387944 */ /* 0x000fea0003c00000 */
[----:B------:R-:W-:Y:S01]  /*0310*/  MOV R4, R6 ;  /* 0x0000000600047202 */ /* 0x000fe20000000f00 */
[----:B------:R-:W-:-:S07]  /*0320*/  IMAD.MOV.U32 R5, RZ, RZ, R7 ;  /* 0x000000ffff057224 */ /* 0x000fce00078e0007 */
.L_x_3:
[----:B------:R-:W-:Y:S05]  /*0330*/  BSYNC.RECONVERGENT B1 ;  /* 0x0000000000017941 */ /* 0x000fea0003800200 */
.L_x_2:
[----:B------:R-:W-:-:S11]  /*0340*/  DADD R4, -RZ, -R4 ;  /* 0x00000000ff047229 */ /* 0x000fd60000000904 */
.L_x_1:
[----:B0-----:R-:W-:Y:S05]  /*0350*/  BSYNC.RECONVERGENT B0 ;  /* 0x0000000000007941 */ /* 0x001fea0003800200 */
.L_x_0:
[----:B------:R-:W0:Y:S01]  /*0360*/  LDC.64 R6, c[0x0][0x380] ;  /* 0x0000e000ff067b82 */ /* 0x000e220000000a00 */
[----:B------:R-:W1:Y:S02]  /*0370*/  LDCU UR6, c[0x0][0x3a0] ;  /* 0x00007400ff0677ac */ /* 0x000e640008000800 */
[----:B-1----:R-:W-:-:S04]  /*0380*/  IMAD R3, R3, UR6, R0 ;  /* 0x0000000603037c24 */ /* 0x002fc8000f8e0200 */
[----:B0-----:R-:W-:-:S05]  /*0390*/  IMAD.WIDE R2, R3, 0x10, R6 ;  /* 0x0000001003027825 */ /* 0x001fca00078e0206 */
[----:B------:R-:W2:Y:S02]  /*03a0*/  LDG.E.128 R8, desc[UR4][R2.64] ;  /* 0x0000000402087981 */ /* 0x000ea4000c1e1d00 */
[-C--:B--2---:R-:W-:Y:S02]  /*03b0*/  DMUL R8, R8, R4.reuse ;  /* 0x0000000408087228 */ /* 0x084fe40000000000 */
[----:B------:R-:W-:-:S07]  /*03c0*/  DMUL R10, R10, R4 ;  /* 0x000000040a0a7228 */ /* 0x000fce0000000000 */
[----:B------:R-:W-:Y:S01]  /*03d0*/  STG.E.128 desc[UR4][R2.64], R8 ;  /* 0x0000000802007986 */ /* 0x000fe2000c101d04 */
[----:B------:R-:W-:Y:S05]  /*03e0*/  EXIT ;  /* 0x000000000000794d */ /* 0x000fea0003800000 */
        .weak           $__internal_0_$__cuda_sm20_dblrcp_rn_slowpath_v3
        .type           $__internal_0_$__cuda_sm20_dblrcp_rn_slowpath_v3,@function
        .size           $__internal_0_$__cuda_sm20_dblrcp_rn_slowpath_v3,(.L_x_11 - $__internal_0_$__cuda_sm20_dblrcp_rn_slowpath_v3)
$__internal_0_$__cuda_sm20_dblrcp_rn_slowpath_v3:
[----:B------:R-:W-:Y:S01]  /*03f0*/  MOV R4, R8 ;  /* 0x0000000800047202 */ /* 0x000fe20000000f00 */
[----:B------:R-:W-:Y:S01]  /*0400*/  IMAD.MOV.U32 R5, RZ, RZ, R9 ;  /* 0x000000ffff057224 */ /* 0x000fe200078e0009 */
[----:B------:R-:W-:Y:S05]  /*0410*/  BSSY.RECONVERGENT B2, `(.L_x_4) ;  /* 0x0000025000027945 */ /* 0x000fea0003800200 */
[----:B------:R-:W-:-:S14]  /*0420*/  DSETP.GTU.AND P0, PT, |R4|, +INF , PT ;  /* 0x7ff000000400742a */ /* 0x000fdc0003f0c200 */
[----:B------:R-:W-:Y:S05]  /*0430*/  @P0 BRA `(.L_x_5) ;  /* 0x0000000000800947 */ /* 0x000fea0003800000 */
[----:B------:R-:W-:-:S04]  /*0440*/  LOP3.LUT R8, R9, 0x7fffffff, RZ, 0xc0, !PT ;  /* 0x7fffffff09087812 */ /* 0x000fc800078ec0ff */
[----:B------:R-:W-:-:S04]  /*0450*/  IADD3 R6, PT, PT, R8, -0x1, RZ ;  /* 0xffffffff08067810 */ /* 0x000fc80007ffe0ff */
[----:B------:R-:W-:-:S13]  /*0460*/  ISETP.GE.U32.AND P0, PT, R6, 0x7fefffff, PT ;  /* 0x7fefffff0600780c */ /* 0x000fda0003f06070 */
[----:B------:R-:W-:Y:S01]  /*0470*/  @P0 LOP3.LUT R7, R5, 0x7ff00000, RZ, 0x3c, !PT ;  /* 0x7ff0000005070812 */ /* 0x000fe200078e3cff */
[----:B------:R-:W-:Y:S01]  /*0480*/  @P0 IMAD.MOV.U32 R6, RZ, RZ, RZ ;  /* 0x000000ffff060224 */ /* 0x000fe200078e00ff */
[----:B------:R-:W-:Y:S06]  /*0490*/  @P0 BRA `(.L_x_6) ;  /* 0x0000000000700947 */ /* 0x000fec0003800000 */
[----:B------:R-:W-:-:S13]  /*04a0*/  ISETP.GE.U32.AND P0, PT, R8, 0x1000001, PT ;  /* 0x010000010800780c */ /* 0x000fda0003f06070 */
[----:B------:R-:W-:Y:S05]  /*04b0*/  @!P0 BRA `(.L_x_7) ;  /* 0x0000000000388947 */ /* 0x000fea0003800000 */
[----:B------:R-:W-:Y:S01]  /*04c0*/  IADD3 R7, PT, PT, R5, -0x3fe00000, RZ ;  /* 0xc020000005077810 */ /* 0x000fe20007ffe0ff */
[----:B------:R-:W-:Y:S01]  /*04d0*/  IMAD.MOV.U32 R6, RZ, RZ, R4 ;  /* 0x000000ffff067224 */ /* 0x000fe200078e0004 */
[----:B------:R-:W-:Y:S02]  /*04e0*/  MOV R8, R11 ;  /* 0x0000000b00087202 */ /* 0x000fe40000000f00 */
[----:B------:R-:W0:Y:S04]  /*04f0*/  MUFU.RCP64H R9, R7 ;  /* 0x0000000700097308 */ /* 0x000e280000001800 */
[----:B0-----:R-:W-:-:S08]  /*0500*/  DFMA R10, -R6, R8, 1 ;  /* 0x3ff00000060a742b */ /* 0x001fd00000000108 */
[----:B------:R-:W-:-:S08]  /*0510*/  DFMA R10, R10, R10, R10 ;  /* 0x0000000a0a0a722b */ /* 0x000fd0000000000a */
[----:B------:R-:W-:-:S08]  /*0520*/  DFMA R10, R8, R10, R8 ;  /* 0x0000000a080a722b */ /* 0x000fd00000000008 */
[----:B------:R-:W-:-:S08]  /*0530*/  DFMA R8, -R6, R10, 1 ;  /* 0x3ff000000608742b */ /* 0x000fd0000000010a */
[----:B------:R-:W-:-:S08]  /*0540*/  DFMA R8, R10, R8, R10 ;  /* 0x000000080a08722b */ /* 0x000fd0000000000a */
[----:B------:R-:W-:-:S08]  /*0550*/  DMUL R8, R8, 2.2250738585072013831e-308 ;  /* 0x0010000008087828 */ /* 0x000fd00000000000 */
[----:B------:R-:W-:-:S08]  /*0560*/  DFMA R4, -R4, R8, 1 ;  /* 0x3ff000000404742b */ /* 0x000fd00000000108 */
[----:B------:R-:W-:-:S08]  /*0570*/  DFMA R4, R4, R4, R4 ;  /* 0x000000040404722b */ /* 0x000fd00000000004 */
[----:B------:R-:W-:Y:S01]  /*0580*/  DFMA R6, R8, R4, R8 ;  /* 0x000000040806722b */ /* 0x000fe20000000008 */
[----:B------:R-:W-:Y:S10]  /*0590*/  BRA `(.L_x_6) ;  /* 0x0000000000307947 */ /* 0x000ff40003800000 */
.L_x_7:
[----:B------:R-:W-:Y:S01]  /*05a0*/  DMUL R4, R4, 8.11296384146066816958e+31 ;  /* 0x4690000004047828 */ /* 0x000fe20000000000 */
[----:B------:R-:W-:-:S05]  /*05b0*/  IMAD.MOV.U32 R6, RZ, RZ, R11 ;  /* 0x000000ffff067224 */ /* 0x000fca00078e000b */
[----:B------:R-:W0:Y:S02]  /*05c0*/  MUFU.RCP64H R7, R5 ;  /* 0x0000000500077308 */ /* 0x000e240000001800 */
[----:B0-----:R-:W-:-:S08]  /*05d0*/  DFMA R8, -R4, R6, 1 ;  /* 0x3ff000000408742b */ /* 0x001fd00000000106 */
[----:B------:R-:W-:-:S08]  /*05e0*/  DFMA R8, R8, R8, R8 ;  /* 0x000000080808722b */ /* 0x000fd00000000008 */
[----:B------:R-:W-:-:S08]  /*05f0*/  DFMA R8, R6, R8, R6 ;  /* 0x000000080608722b */ /* 0x000fd00000000006 */
[----:B------:R-:W-:-:S08]  /*0600*/  DFMA R6, -R4, R8, 1 ;  /* 0x3ff000000406742b */ /* 0x000fd00000000108 */
[----:B------:R-:W-:-:S08]  /*0610*/  DFMA R6, R8, R6, R8 ;  /* 0x000000060806722b */ /* 0x000fd00000000008 */
[----:B------:R-:W-:Y:S01]  /*0620*/  DMUL R6, R6, 8.11296384146066816958e+31 ;  /* 0x4690000006067828 */ /* 0x000fe20000000000 */
[----:B------:R-:W-:Y:S10]  /*0630*/  BRA `(.L_x_6) ;  /* 0x0000000000087947 */ /* 0x000ff40003800000 */
.L_x_5:
[----:B------:R-:W-:Y:S02]  /*0640*/  LOP3.LUT R7, R5, 0x80000, RZ, 0xfc, !PT ;  /* 0x0008000005077812 */ /* 0x000fe400078efcff */
[----:B------:R-:W-:-:S07]  /*0650*/  MOV R6, R4 ;  /* 0x0000000400067202 */ /* 0x000fce0000000f00 */
.L_x_6:
[----:B------:R-:W-:Y:S05]  /*0660*/  BSYNC.RECONVERGENT B2 ;  /* 0x0000000000027941 */ /* 0x000fea0003800200 */
.L_x_4:
[----:B------:R-:W-:Y:S01]  /*0670*/  IMAD.MOV.U32 R4, RZ, RZ, R2 ;  /* 0x000000ffff047224 */ /* 0x000fe200078e0002 */
[----:B------:R-:W-:-:S04]  /*0680*/  MOV R5, 0x0 ;  /* 0x0000000000057802 */ /* 0x000fc80000000f00 */
[----:B------:R-:W-:Y:S05]  /*0690*/  RET.REL.NODEC R4 `(_Z13solve_poissonP7double2PdS1_S1_i) ;  /* 0xfffffff804587950 */ /* 0x000fea0003c3ffff */
.L_x_8:
[----:B------:R-:W-:-:S00]  /*06a0*/  BRA `(.L_x_8) ;  /* 0xfffffffc00fc7947 */ /* 0x000fc0000383ffff */
[----:B------:R-:W-:-:S00]  /*06b0*/  NOP ;  /* 0x0000000000007918 */ /* 0x000fc00000000000 */
        /* <DEDUP_REMOVED lines=12> */
.L_x_11:


//--------------------- .text._Z19complex2real_scaledPdP7double2di --------------------------
	.section	.text._Z19complex2real_scaledPdP7double2di,"ax",@progbits
	.align	128
        .global         _Z19complex2real_scaledPdP7double2di
        .type           _Z19complex2real_scaledPdP7double2di,@function
        .size           _Z19complex2real_scaledPdP7double2di,(.L_x_13 - _Z19complex2real_scaledPdP7double2di)
        .other          _Z19complex2real_scaledPdP7double2di,@"STO_CUDA_ENTRY STV_DEFAULT"
_Z19complex2real_scaledPdP7double2di:
.text._Z19complex2real_scaledPdP7double2di:
[----:B------:R-:W-:Y:S01]  /*0000*/  LDC R1, c[0x0][0x37c] ;  /* 0x0000df00ff017b82 */ /* 0x000fe20000000800 */
[----:B------:R-:W0:Y:S07]  /*0010*/  S2R R3, SR_TID.X ;  /* 0x0000000000037919 */ /* 0x000e2e0000002100 */
[----:B------:R-:W0:Y:S01]  /*0020*/  LDC R0, c[0x0][0x360] ;  /* 0x0000d800ff007b82 */ /* 0x000e220000000800 */
[----:B------:R-:W1:Y:S01]  /*0030*/  LDCU UR7, c[0x0][0x398] ;  /* 0x00007300ff0777ac */ /* 0x000e620008000800 */
[----:B------:R-:W2:Y:S01]  /*0040*/  S2R R2, SR_TID.Y ;  /* 0x0000000000027919 */ /* 0x000ea20000002200 */
[----:B------:R-:W3:Y:S05]  /*0050*/  S2R R7, SR_TID.Z ;  /* 0x0000000000077919 */ /* 0x000eea0000002300 */
[----:B------:R-:W2:Y:S08]  /*0060*/  LDC R5, c[0x0][0x364] ;  /* 0x0000d900ff057b82 */ /* 0x000eb00000000800 */
[----:B------:R-:W0:Y:S08]  /*0070*/  S2UR UR4, SR_CTAID.X ;  /* 0x00000000000479c3 */ /* 0x000e300000002500 */
[----:B------:R-:W2:Y:S08]  /*0080*/  S2UR UR5, SR_CTAID.Y ;  /* 0x00000000000579c3 */ /* 0x000eb00000002600 */
[----:B------:R-:W3:Y:S08]  /*0090*/  S2UR UR6, SR_CTAID.Z ;  /* 0x00000000000679c3 */ /* 0x000ef00000002700 */
[----:B------:R-:W3:Y:S01]  /*00a0*/  LDC R4, c[0x0][0x368] ;  /* 0x0000da00ff047b82 */ /* 0x000ee20000000800 */
[----:B0-----:R-:W-:-:S02]  /*00b0*/  IMAD R0, R0, UR4, R3 ;  /* 0x0000000400007c24 */ /* 0x001fc4000f8e0203 */
[----:B--2---:R-:W-:Y:S02]  /*00c0*/  IMAD R5, R5, UR5, R2 ;  /* 0x0000000505057c24 */ /* 0x004fe4000f8e0202 */
[----:B---3--:R-:W-:-:S05]  /*00d0*/  IMAD R4, R4, UR6, R7 ;  /* 0x0000000604047c24 */ /* 0x008fca000f8e0207 */
[----:B------:R-:W-:-:S04]  /*00e0*/  VIMNMX3 R2, R0, R5, R4, !PT ;  /* 0x000000050002720f */ /* 0x000fc80007800104 */
[----:B-1----:R-:W-:-:S13]  /*00f0*/  ISETP.GE.AND P0, PT, R2, UR7, PT ;  /* 0x0000000702007c0c */ /* 0x002fda000bf06270 */
[----:B------:R-:W-:Y:S05]  /*0100*/  @P0 EXIT ;  /* 0x000000000000094d */ /* 0x000fea0003800000 */
[----:B------:R-:W0:Y:S01]  /*0110*/  LDC.64 R2, c[0x0][0x388] ;  /* 0x0000e200ff027b82 */ /* 0x000e220000000a00 */
[----:B------:R-:W1:Y:S01]  /*0120*/  LDCU.64 UR4, c[0x0][0x358] ;  /* 0x00006b00ff0477ac */ /* 0x000e620008000a00 */
[----:B------:R-:W-:Y:S01]  /*0130*/  IMAD R5, R4, UR7, R5 ;  /* 0x0000000704057c24 */ /* 0x000fe2000f8e0205 */
[----:B------:R-:W2:Y:S03]  /*0140*/  LDCU.64 UR8, c[0x0][0x390] ;  /* 0x00007200ff0877ac */ /* 0x000ea60008000a00 */
[----:B------:R-:W-:Y:S02]  /*0150*/  IMAD R9, R5, UR7, R0 ;  /* 0x0000000705097c24 */ /* 0x000fe4000f8e0200 */
[----:B------:R-:W3:Y:S02]  /*0160*/  LDC.64 R6, c[0x0][0x380] ;  /* 0x0000e000ff067b82 */ /* 0x000ee40000000a00 */
[----:B0-----:R-:W-:-:S06]  /*0170*/  IMAD.WIDE R2, R9, 0x10, R2 ;  /* 0x0000001009027825 */ /* 0x001fcc00078e0202 */
[----:B-1----:R-:W2:Y:S01]  /*0180*/  LDG.E.64 R2, desc[UR4][R2.64] ;  /* 0x0000000402027981 */ /* 0x002ea2000c1e1b00 */
[----:B---3--:R-:W-:Y:S01]  /*0190*/  IMAD.WIDE R6, R9, 0x8, R6 ;  /* 0x0000000809067825 */ /* 0x008fe200078e0206 */
[----:B--2---:R-:W-:-:S07]  /*01a0*/  DMUL R4, R2, UR8 ;  /* 0x0000000802047c28 */ /* 0x004fce0008000000 */
[----:B------:R-:W-:Y:S01]  /*01b0*/  STG.E.64 desc[UR4][R6.64], R4 ;  /* 0x0000000406007986 */ /* 0x000fe2000c101b04 */
[----:B------:R-:W-:Y:S05]  /*01c0*/  EXIT ;  /* 0x000000000000794d */ /* 0x000fea0003800000 */
.L_x_9:
        /* <DEDUP_REMOVED lines=11> */
.L_x_13:


//--------------------- .text._Z12real2complexP7double2Pdi --------------------------
	.section	.text._Z12real2complexP7double2Pdi,"ax",@progbits
	.align	128
        .global         _Z12real2complexP7double2Pdi
        .type           _Z12real2complexP7double2Pdi,@function
        .size           _Z12real2complexP7double2Pdi,(.L_x_14 - _Z12real2complexP7double2Pdi)
        .other          _Z12real2complexP7double2Pdi,@"STO_CUDA_ENTRY STV_DEFAULT"
_Z12real2complexP7double2Pdi:
.text._Z12real2complexP7double2Pdi:
        /* <DEDUP_REMOVED lines=19> */
[----:B------:R-:W-:-:S04]  /*0130*/  IMAD R5, R4, UR7, R5 ;  /* 0x0000000704057c24 */ /* 0x000fc8000f8e0205 */
[----:B------:R-:W-:Y:S02]  /*0140*/  IMAD R11, R5, UR7, R0 ;  /* 0x00000007050b7c24 */ /* 0x000fe4000f8e0200 */
[----:B------:R-:W2:Y:S02]  /*0150*/  LDC.64 R8, c[0x0][0x380] ;  /* 0x0000e000ff087b82 */ /* 0x000ea40000000a00 */
[----:B0-----:R-:W-:-:S05]  /*0160*/  IMAD.WIDE R2, R11, 0x8, R2 ;  /* 0x000000080b027825 */ /* 0x001fca00078e0202 */
[----:B-1----:R-:W3:Y:S01]  /*0170*/  LDG.E.64 R4, desc[UR4][R2.64] ;  /* 0x0000000402047981 */ /* 0x002ee2000c1e1b00 */
[----:B------:R-:W-:Y:S01]  /*0180*/  CS2R R6, SRZ ;  /* 0x0000000000067805 */ /* 0x000fe2000001ff00 */
[----:B--2---:R-:W-:-:S05]  /*0190*/  IMAD.WIDE R8, R11, 0x10, R8 ;  /* 0x000000100b087825 */ /* 0x004fca00078e0208 */
[----:B---3--:R-:W-:Y:S01]  /*01a0*/  STG.E.128 desc[UR4][R8.64], R4 ;  /* 0x0000000408007986 */ /* 0x008fe2000c101d04 */
[----:B------:R-:W-:Y:S05]  /*01b0*/  EXIT ;  /* 0x000000000000794d */ /* 0x000fea0003800000 */
.L_x_10:
        /* <DEDUP_REMOVED lines=12> */
.L_x_14:


//--------------------- .nv.shared.reserved.0     --------------------------
	.section	.nv.shared.reserved.0,"aw",@nobits
	.weak		__nv_reservedSMEM_offset_0_alias
	.size		__nv_reservedSMEM_offset_0_alias, 0, 64
	.other		__nv_reservedSMEM_offset_0_alias,@"STO_CUDA_RESERVED_SHARED STV_DEFAULT"
__nv_reservedSMEM_offset_0_alias:
	.zero		0
	.zero		64


//--------------------- .nv.constant0._Z13solve_poissonP7double2PdS1_S1_i --------------------------
	.section	.nv.constant0._Z13solve_poissonP7double2PdS1_S1_i,"a",@progbits
	.sectionflags	@""
	.align	4
.nv.constant0._Z13solve_poissonP7double2PdS1_S1_i:
	.zero		932


//--------------------- .nv.constant0._Z19complex2real_scaledPdP7double2di --------------------------
	.section	.nv.constant0._Z19complex2real_scaledPdP7double2di,"a",@progbits
	.sectionflags	@""
	.align	4
.nv.constant0._Z19complex2real_scaledPdP7double2di:
	.zero		924


//--------------------- .nv.constant0._Z12real2complexP7double2Pdi --------------------------
	.section	.nv.constant0._Z12real2complexP7double2Pdi,"a",@progbits
	.sectionflags	@""
	.align	4
.nv.constant0._Z12real2complexP7double2Pdi:
	.zero		916


//--------------------- SYMBOLS --------------------------

	.type		.nv.reservedSmem.offset0,@object
	.size		.nv.reservedSmem.offset0,0x4
